//
// Generated by NVIDIA NVVM Compiler
//
// Compiler Build ID: CL-36424714
// Cuda compilation tools, release 13.0, V13.0.88
// Based on NVVM 20.0.0
//

.version 9.0
.target sm_100
.address_size 64

	// .globl	_Z7dkernelv
.extern .func  (.param .b32 func_retval0) vprintf
(
	.param .b64 vprintf_param_0,
	.param .b64 vprintf_param_1
)
;
.global .align 1 .b8 $str[4] = {37, 100, 10};

.visible .entry _Z7dkernelv()
{
	.local .align 8 .b8 	__local_depot0[8];
	.reg .b64 	%SP;
	.reg .b64 	%SPL;
	.reg .b32 	%r<5>;
	.reg .b64 	%rd<5>;

	mov.u64 	%SPL, __local_depot0;
	cvta.local.u64 	%SP, %SPL;
	add.u64 	%rd1, %SP, 0;
	add.u64 	%rd2, %SPL, 0;
	mov.u32 	%r1, %tid.x;
	mul.lo.s32 	%r2, %r1, %r1;
	st.local.u32 	[%rd2], %r2;
	mov.u64 	%rd3, $str;
	cvta.global.u64 	%rd4, %rd3;
	{ // callseq 0, 0
	.param .b64 param0;
	st.param.b64 	[param0], %rd4;
	.param .b64 param1;
	st.param.b64 	[param1], %rd1;
	.param .b32 retval0;
	call.uni (retval0), 
	vprintf, 
	(
	param0, 
	param1
	);
	ld.param.b32 	%r3, [retval0];
	} // callseq 0
	ret;

}


// ===== COMPILED SASS (sm_100) =====

	.target	sm_100

	.elftype	@"ET_EXEC"


//--------------------- .note.nv.tkinfo           --------------------------
	.section	.note.nv.tkinfo,"",@"SHT_NOTE"
	.sectionflags	@"SHF_NOTE_NV_TKINFO"
	.tkinfo
        /*0018*/ 	.word	0x00000002
        /*0030*/ 	.string	""
        /*0030*/ 	.string	"ptxas"
        /*0030*/ 	.string	"Cuda compilation tools, release 13.0, V13.0.88"
        /*0030*/ 	.string	"Build cuda_13.0.r13.0/compiler.36424714_0"
        /*0030*/ 	.string	"-arch sm_100 -m 64 "



//--------------------- .note.nv.cuinfo           --------------------------
	.section	.note.nv.cuinfo,"",@"SHT_NOTE"
	.sectionflags	@"SHF_NOTE_NV_CUINFO"
        /*0018*/ 	.short	0x0002
        /*001a*/ 	.short	0x0064
        /*001c*/ 	.short	0x0082
	.zero		2


//--------------------- .nv.info                  --------------------------
	.section	.nv.info,"",@"SHT_CUDA_INFO"
	.align	4


	//----- nvinfo : EIATTR_REGCOUNT
	.align		4
        /*0000*/ 	.byte	0x04, 0x2f
        /*0002*/ 	.short	(.L_2 - .L_1)
	.align		4
.L_1:
        /*0004*/ 	.word	index@(_Z7dkernelv)
        /*0008*/ 	.word	0x00000018


	//----- nvinfo : EIATTR_FRAME_SIZE
	.align		4
.L_2:
        /*000c*/ 	.byte	0x04, 0x11
        /*000e*/ 	.short	(.L_4 - .L_3)
	.align		4
.L_3:
        /*0010*/ 	.word	index@(_Z7dkernelv)
        /*0014*/ 	.word	0x00000008


	//----- nvinfo : EIATTR_MIN_STACK_SIZE
	.align		4
.L_4:
        /*0018*/ 	.byte	0x04, 0x12
        /*001a*/ 	.short	(.L_6 - .L_5)
	.align		4
.L_5:
        /*001c*/ 	.word	index@(_Z7dkernelv)
        /*0020*/ 	.word	0x00000008
.L_6:


//--------------------- .nv.compat                --------------------------
	.section	.nv.compat,"",@"SHT_CUDA_COMPAT_INFO"
	.align	4
        /*0000*/ 	.byte	0x02, 0x09, 0x00, 0x00, 0x02, 0x02, 0x01, 0x00, 0x02, 0x05, 0x05, 0x00, 0x03, 0x07, 0x01, 0x01
        /*0010*/ 	.byte	0x02, 0x03, 0x00, 0x00, 0x02, 0x06, 0x01, 0x00, 0x04, 0x0b, 0x08, 0x00, 0x09, 0x00, 0x00, 0x00
        /*0020*/ 	.byte	0x00, 0x00, 0x00, 0x00


//--------------------- .nv.info._Z7dkernelv      --------------------------
	.section	.nv.info._Z7dkernelv,"",@"SHT_CUDA_INFO"
	.sectionflags	@""
	.align	4


	//----- nvinfo : EIATTR_CUDA_API_VERSION
	.align		4
        /*0000*/ 	.byte	0x04, 0x37
        /*0002*/ 	.short	(.L_8 - .L_7)
.L_7:
        /*0004*/ 	.word	0x00000082


	//----- nvinfo : EIATTR_SPARSE_MMA_MASK
	.align		4
.L_8:
        /*0008*/ 	.byte	0x03, 0x50
        /*000a*/ 	.short	0x0000


	//----- nvinfo : EIATTR_MAXREG_COUNT
	.align		4
        /*000c*/ 	.byte	0x03, 0x1b
        /*000e*/ 	.short	0x00ff


	//----- nvinfo : EIATTR_EXTERNS
	.align		4
        /*0010*/ 	.byte	0x04, 0x0f
        /*0012*/ 	.short	(.L_10 - .L_9)


	//   ....[0]....
	.align		4
.L_9:
        /*0014*/ 	.word	index@(vprintf)


	//----- nvinfo : EIATTR_MERCURY_ISA_VERSION
	.align		4
.L_10:
        /*0018*/ 	.byte	0x03, 0x5f
        /*001a*/ 	.short	0x0101


	//----- nvinfo : EIATTR_VRC_CTA_INIT_COUNT
	.align		4
        /*001c*/ 	.byte	0x02, 0x4a
	.zero		1
	.zero		1


	//----- nvinfo : EIATTR_SYSCALL_OFFSETS
	.align		4
        /*0020*/ 	.byte	0x04, 0x46
        /*0022*/ 	.short	(.L_12 - .L_11)


	//   ....[0]....
.L_11:
        /*0024*/ 	.word	0x000000f0


	//----- nvinfo : EIATTR_EXIT_INSTR_OFFSETS
	.align		4
.L_12:
        /*0028*/ 	.byte	0x04, 0x1c
        /*002a*/ 	.short	(.L_14 - .L_13)


	//   ....[0]....
.L_13:
        /*002c*/ 	.word	0x00000100


	//----- nvinfo : EIATTR_SW_WAR
	.align		4
.L_14:
        /*0030*/ 	.byte	0x04, 0x36
        /*0032*/ 	.short	(.L_16 - .L_15)
.L_15:
        /*0034*/ 	.word	0x00000008
.L_16:


//--------------------- .nv.callgraph             --------------------------
	.section	.nv.callgraph,"",@"SHT_CUDA_CALLGRAPH"
	.align	4
	.sectionentsize	8
	.align		4
        /*0000*/ 	.word	0x00000000
	.align		4
        /*0004*/ 	.word	0xffffffff
	.align		4
        /*0008*/ 	.word	index@(_Z7dkernelv)
	.align		4
        /*000c*/ 	.word	index@(vprintf)
	.align		4
        /*0010*/ 	.word	0x00000000
	.align		4
        /*0014*/ 	.word	0xfffffffe
	.align		4
        /*0018*/ 	.word	0x00000000
	.align		4
        /*001c*/ 	.word	0xfffffffd
	.align		4
        /*0020*/ 	.word	0x00000000
	.align		4
        /*0024*/ 	.word	0xfffffffc


//--------------------- .nv.constant4             --------------------------
	.section	.nv.constant4,"a",@progbits
	.align	8
	.align		8
.nv.constant4:
        /*0000*/ 	.dword	vprintf
	.align		8
        /*0008*/ 	.dword	$str


//--------------------- .text._Z7dkernelv         --------------------------
	.section	.text._Z7dkernelv,"ax",@progbits
	.align	128
        .global         _Z7dkernelv
        .type           _Z7dkernelv,@function
        .size           _Z7dkernelv,(.L_x_2 - _Z7dkernelv)
        .other          _Z7dkernelv,@"STO_CUDA_ENTRY STV_DEFAULT"
_Z7dkernelv:
.text._Z7dkernelv:
[----:B------:R-:W0:Y:S01]  /*0000*/  LDC R1, c[0x0][0x37c] ;  /* 0x0000df00ff017b82 */ /* 0x000e220000000800 */
[----:B------:R-:W1:Y:S01]  /*0010*/  S2R R0, SR_TID.X ;  /* 0x0000000000007919 */ /* 0x000e620000002100 */
[----:B------:R-:W-:Y:S01]  /*0020*/  MOV R2, 0x0 ;  /* 0x0000000000027802 */ /* 0x000fe20000000f00 */
[----:B0-----:R-:W-:Y:S01]  /*0030*/  VIADD R1, R1, 0xfffffff8 ;  /* 0xfffffff801017836 */ /* 0x001fe20000000000 */
[----:B------:R-:W0:Y:S04]  /*0040*/  LDCU UR4, c[0x0][0x2f8] ;  /* 0x00005f00ff0477ac */ /* 0x000e280008000800 */
[----:B------:R-:W2:Y:S01]  /*0050*/  LDC.64 R2, c[0x4][R2] ;  /* 0x0100000002027b82 */ /* 0x000ea20000000a00 */
[----:B------:R-:W3:Y:S01]  /*0060*/  LDCU.64 UR6, c[0x4][0x8] ;  /* 0x01000100ff0677ac */ /* 0x000ee20008000a00 */
[----:B------:R-:W4:Y:S01]  /*0070*/  LDCU UR5, c[0x0][0x2fc] ;  /* 0x00005f80ff0577ac */ /* 0x000f220008000800 */
[----:B0-----:R-:W-:Y:S01]  /*0080*/  IADD3 R6, P0, PT, R1, UR4, RZ ;  /* 0x0000000401067c10 */ /* 0x001fe2000ff1e0ff */
[----:B---3--:R-:W-:Y:S01]  /*0090*/  IMAD.U32 R4, RZ, RZ, UR6 ;  /* 0x00000006ff047e24 */ /* 0x008fe2000f8e00ff */
[----:B------:R-:W-:-:S03]  /*00a0*/  MOV R5, UR7 ;  /* 0x0000000700057c02 */ /* 0x000fc60008000f00 */
[----:B----4-:R-:W-:Y:S02]  /*00b0*/  IMAD.X R7, RZ, RZ, UR5, P0 ;  /* 0x00000005ff077e24 */ /* 0x010fe400080e06ff */
[----:B-1----:R-:W-:-:S05]  /*00c0*/  IMAD R0, R0, R0, RZ ;  /* 0x0000000000007224 */ /* 0x002fca00078e02ff */
[----:B------:R0:W-:Y:S02]  /*00d0*/  STL [R1], R0 ;  /* 0x0000000001007387 */ /* 0x0001e40000100800 */
[----:B------:R-:W-:-:S07]  /*00e0*/  LEPC R20, `(.L_x_0) ;  /* 0x000000001014794e */ /* 0x000fce0000000000 */
[----:B0-2---:R-:W-:Y:S05]  /*00f0*/  CALL.ABS.NOINC R2 ;  /* 0x0000000002007343 */ /* 0x005fea0003c00000 */
.L_x_0:
[----:B------:R-:W-:Y:S05]  /*0100*/  EXIT ;  /* 0x000000000000794d */ /* 0x000fea0003800000 */
.L_x_1:
[----:B------:R-:W-:-:S00]  /*0110*/  BRA `(.L_x_1) ;  /* 0xfffffffc00fc7947 */ /* 0x000fc0000383ffff */
[----:B------:R-:W-:-:S00]  /*0120*/  NOP ;  /* 0x0000000000007918 */ /* 0x000fc00000000000 */
        /* <DEDUP_REMOVED lines=13> */
.L_x_2:


//--------------------- .nv.global.init           --------------------------
	.section	.nv.global.init,"aw",@progbits
.nv.global.init:
	.type		$str,@object
	.size		$str,(.L_0 - $str)
$str:
        /*0000*/ 	.byte	0x25, 0x64, 0x0a, 0x00
.L_0:


//--------------------- .nv.shared.reserved.0     --------------------------
	.section	.nv.shared.reserved.0,"aw",@nobits
	.weak		__nv_reservedSMEM_offset_0_alias
	.size		__nv_reservedSMEM_offset_0_alias, 0, 64
	.other		__nv_reservedSMEM_offset_0_alias,@"STO_CUDA_RESERVED_SHARED STV_DEFAULT"
__nv_reservedSMEM_offset_0_alias:
	.zero		0
	.zero		64


//--------------------- .nv.constant0._Z7dkernelv --------------------------
	.section	.nv.constant0._Z7dkernelv,"a",@progbits
	.sectionflags	@""
	.align	4
.nv.constant0._Z7dkernelv:
	.zero		896


//--------------------- SYMBOLS --------------------------

	.type		.nv.reservedSmem.offset0,@object
	.size		.nv.reservedSmem.offset0,0x4
	.type		vprintf,@function
